	.headerflags	@"EF_CUDA_TEXMODE_UNIFIED EF_CUDA_64BIT_ADDRESS EF_CUDA_ACCELERATORS EF_CUDA_SM90 EF_CUDA_VIRTUAL_SM(EF_CUDA_SM90)"
	.elftype	@"ET_EXEC"


//--------------------- .nv.info                  --------------------------
	.section	.nv.info,"",@"SHT_CUDA_INFO"
	.align	4


	//----- nvinfo : EIATTR_REGCOUNT
	.align		4
        /*0000*/ 	.byte	0x04, 0x2f
        /*0002*/ 	.short	(.L_13 - .L_12)
	.align		4
.L_12:
        /*0004*/ 	.word	index@(triton_poi_fused_add_embedding_0)
        /*0008*/ 	.word	0x00000020


	//----- nvinfo : EIATTR_MIN_STACK_SIZE
	.align		4
.L_13:
        /*000c*/ 	.byte	0x04, 0x12
        /*000e*/ 	.short	(.L_15 - .L_14)
	.align		4
.L_14:
        /*0010*/ 	.word	index@(triton_poi_fused_add_embedding_0)
        /*0014*/ 	.word	0x00000000


	//----- nvinfo : EIATTR_FRAME_SIZE
	.align		4
.L_15:
        /*0018*/ 	.byte	0x04, 0x11
        /*001a*/ 	.short	(.L_17 - .L_16)
	.align		4
.L_16:
        /*001c*/ 	.word	index@(triton_poi_fused_add_embedding_0)
        /*0020*/ 	.word	0x00000000


	//----- nvinfo : EIATTR_MIN_STACK_SIZE
	.align		4
.L_17:
        /*0024*/ 	.byte	0x04, 0x12
        /*0026*/ 	.short	(.L_19 - .L_18)
	.align		4
.L_18:
        /*0028*/ 	.word	index@(triton_poi_fused_add_embedding_0)
        /*002c*/ 	.word	0x00000000
.L_19:


//--------------------- .nv.info.triton_poi_fused_add_embedding_0 --------------------------
	.section	.nv.info.triton_poi_fused_add_embedding_0,"",@"SHT_CUDA_INFO"
	.sectionflags	@""
	.align	4


	//----- nvinfo : EIATTR_CUDA_API_VERSION
	.align		4
        /*0000*/ 	.byte	0x04, 0x37
        /*0002*/ 	.short	(.L_21 - .L_20)
.L_20:
        /*0004*/ 	.word	0x0000007c


	//----- nvinfo : EIATTR_KPARAM_INFO
	.align		4
.L_21:
        /*0008*/ 	.byte	0x04, 0x17
        /*000a*/ 	.short	(.L_23 - .L_22)
.L_22:
        /*000c*/ 	.word	0x00000000
        /*0010*/ 	.short	0x0006
        /*0012*/ 	.short	0x0030
        /*0014*/ 	.byte	0x00, 0xf0, 0x11, 0x00


	//----- nvinfo : EIATTR_KPARAM_INFO
	.align		4
.L_23:
        /*0018*/ 	.byte	0x04, 0x17
        /*001a*/ 	.short	(.L_25 - .L_24)
.L_24:
        /*001c*/ 	.word	0x00000000
        /*0020*/ 	.short	0x0005
        /*0022*/ 	.short	0x0028
        /*0024*/ 	.byte	0x00, 0xf4, 0x21, 0x00


	//----- nvinfo : EIATTR_KPARAM_INFO
	.align		4
.L_25:
        /*0028*/ 	.byte	0x04, 0x17
        /*002a*/ 	.short	(.L_27 - .L_26)
.L_26:
        /*002c*/ 	.word	0x00000000
        /*0030*/ 	.short	0x0004
        /*0032*/ 	.short	0x0020
        /*0034*/ 	.byte	0x00, 0xf4, 0x21, 0x00


	//----- nvinfo : EIATTR_KPARAM_INFO
	.align		4
.L_27:
        /*0038*/ 	.byte	0x04, 0x17
        /*003a*/ 	.short	(.L_29 - .L_28)
.L_28:
        /*003c*/ 	.word	0x00000000
        /*0040*/ 	.short	0x0003
        /*0042*/ 	.short	0x0018
        /*0044*/ 	.byte	0x00, 0xf4, 0x21, 0x00


	//----- nvinfo : EIATTR_KPARAM_INFO
	.align		4
.L_29:
        /*0048*/ 	.byte	0x04, 0x17
        /*004a*/ 	.short	(.L_31 - .L_30)
.L_30:
        /*004c*/ 	.word	0x00000000
        /*0050*/ 	.short	0x0002
        /*0052*/ 	.short	0x0010
        /*0054*/ 	.byte	0x00, 0xf4, 0x21, 0x00


	//----- nvinfo : EIATTR_KPARAM_INFO
	.align		4
.L_31:
        /*0058*/ 	.byte	0x04, 0x17
        /*005a*/ 	.short	(.L_33 - .L_32)
.L_32:
        /*005c*/ 	.word	0x00000000
        /*0060*/ 	.short	0x0001
        /*0062*/ 	.short	0x0008
        /*0064*/ 	.byte	0x00, 0xf4, 0x21, 0x00


	//----- nvinfo : EIATTR_KPARAM_INFO
	.align		4
.L_33:
        /*0068*/ 	.byte	0x04, 0x17
        /*006a*/ 	.short	(.L_35 - .L_34)
.L_34:
        /*006c*/ 	.word	0x00000000
        /*0070*/ 	.short	0x0000
        /*0072*/ 	.short	0x0000
        /*0074*/ 	.byte	0x00, 0xf4, 0x21, 0x00


	//----- nvinfo : EIATTR_SPARSE_MMA_MASK
	.align		4
.L_35:
        /*0078*/ 	.byte	0x03, 0x50
        /*007a*/ 	.short	0x0000


	//----- nvinfo : EIATTR_MAXREG_COUNT
	.align		4
        /*007c*/ 	.byte	0x03, 0x1b
        /*007e*/ 	.short	0x00ff


	//----- nvinfo : EIATTR_EXTERNS
	.align		4
        /*0080*/ 	.byte	0x04, 0x0f
        /*0082*/ 	.short	(.L_37 - .L_36)


	//   ....[0]....
	.align		4
.L_36:
        /*0084*/ 	.word	index@(__assertfail)


	//----- nvinfo : EIATTR_SYSCALL_OFFSETS
	.align		4
.L_37:
        /*0088*/ 	.byte	0x04, 0x46
        /*008a*/ 	.short	(.L_39 - .L_38)


	//   ....[0]....
.L_38:
        /*008c*/ 	.word	0x000004b0


	//   ....[1]....
        /*0090*/ 	.word	0x000007f0


	//   ....[2]....
        /*0094*/ 	.word	0x00000b30


	//   ....[3]....
        /*0098*/ 	.word	0x00000e40


	//----- nvinfo : EIATTR_EXIT_INSTR_OFFSETS
	.align		4
.L_39:
        /*009c*/ 	.byte	0x04, 0x1c
        /*009e*/ 	.short	(.L_41 - .L_40)


	//   ....[0]....
.L_40:
        /*00a0*/ 	.word	0x00000fe0


	//   ....[1]....
        /*00a4*/ 	.word	0x00001000


	//----- nvinfo : EIATTR_REQNTID
	.align		4
.L_41:
        /*00a8*/ 	.byte	0x04, 0x10
        /*00aa*/ 	.short	(.L_43 - .L_42)
.L_42:
        /*00ac*/ 	.word	0x00000080
        /*00b0*/ 	.word	0x00000001
        /*00b4*/ 	.word	0x00000001


	//----- nvinfo : EIATTR_CRS_STACK_SIZE
	.align		4
.L_43:
        /*00b8*/ 	.byte	0x04, 0x1e
        /*00ba*/ 	.short	(.L_45 - .L_44)
.L_44:
        /*00bc*/ 	.word	0x00000000


	//----- nvinfo : EIATTR_CBANK_PARAM_SIZE
	.align		4
.L_45:
        /*00c0*/ 	.byte	0x03, 0x19
        /*00c2*/ 	.short	0x0034


	//----- nvinfo : EIATTR_PARAM_CBANK
	.align		4
        /*00c4*/ 	.byte	0x04, 0x0a
        /*00c6*/ 	.short	(.L_47 - .L_46)
	.align		4
.L_46:
        /*00c8*/ 	.word	index@(.nv.constant0.triton_poi_fused_add_embedding_0)
        /*00cc*/ 	.short	0x0210
        /*00ce*/ 	.short	0x0034


	//----- nvinfo : EIATTR_SW_WAR
	.align		4
.L_47:
        /*00d0*/ 	.byte	0x04, 0x36
        /*00d2*/ 	.short	(.L_49 - .L_48)
.L_48:
        /*00d4*/ 	.word	0x00000008
.L_49:


//--------------------- .nv.callgraph             --------------------------
	.section	.nv.callgraph,"",@"SHT_CUDA_CALLGRAPH"
	.align	4
	.sectionentsize	8
	.align		4
        /*0000*/ 	.word	0x00000000
	.align		4
        /*0004*/ 	.word	0xffffffff
	.align		4
        /*0008*/ 	.word	index@(triton_poi_fused_add_embedding_0)
	.align		4
        /*000c*/ 	.word	index@(__assertfail)
	.align		4
        /*0010*/ 	.word	0x00000000
	.align		4
        /*0014*/ 	.word	0xfffffffe
	.align		4
        /*0018*/ 	.word	0x00000000
	.align		4
        /*001c*/ 	.word	0xfffffffd
	.align		4
        /*0020*/ 	.word	0x00000000
	.align		4
        /*0024*/ 	.word	0xfffffffc


//--------------------- .nv.constant4             --------------------------
	.section	.nv.constant4,"a",@progbits
	.align	8
	.align		8
.nv.constant4:
        /*0000*/ 	.dword	__assertfail
	.align		8
        /*0008*/ 	.dword	assertFunc_3
	.align		8
        /*0010*/ 	.dword	assertFile_3
	.align		8
        /*0018*/ 	.dword	assertMessage_3
	.align		8
        /*0020*/ 	.dword	assertFunc_2
	.align		8
        /*0028*/ 	.dword	assertFile_2
	.align		8
        /*0030*/ 	.dword	assertMessage_2
	.align		8
        /*0038*/ 	.dword	assertFunc_1
	.align		8
        /*0040*/ 	.dword	assertFile_1
	.align		8
        /*0048*/ 	.dword	assertMessage_1
	.align		8
        /*0050*/ 	.dword	assertFunc_0
	.align		8
        /*0058*/ 	.dword	assertFile_0
	.align		8
        /*0060*/ 	.dword	assertMessage_0


//--------------------- .text.triton_poi_fused_add_embedding_0 --------------------------
	.section	.text.triton_poi_fused_add_embedding_0,"ax",@progbits
	.sectionflags	@"SHF_BARRIERS=1"
	.align	128
        .global         triton_poi_fused_add_embedding_0
        .type           triton_poi_fused_add_embedding_0,@function
        .size           triton_poi_fused_add_embedding_0,(.L_x_5 - triton_poi_fused_add_embedding_0)
        .other          triton_poi_fused_add_embedding_0,@"STO_CUDA_ENTRY STV_DEFAULT"
triton_poi_fused_add_embedding_0:
.text.triton_poi_fused_add_embedding_0:
[----:B------:R-:W0:Y:S02]  /*0000*/  LDC R1, c[0x0][0x28] ;  /* 0x00000a00ff017b82 */ /* 0x000e240000000800 */
[----:B------:R-:W1:Y:S01]  /*0010*/  S2R R0, SR_TID.X ;  /* 0x0000000000007919 */ /* 0x000e620000002100 */
[----:B------:R-:W-:Y:S01]  /*0020*/  IMAD.MOV.U32 R19, RZ, RZ, RZ ;  /* 0x000000ffff137224 */ /* 0x000fe200078e00ff */
[----:B------:R-:W-:Y:S01]  /*0030*/  ULDC.64 UR4, c[0x0][0x208] ;  /* 0x0000820000047ab9 */ /* 0x000fe20000000a00 */
[----:B------:R-:W-:Y:S01]  /*0040*/  IMAD.MOV.U32 R8, RZ, RZ, RZ ;  /* 0x000000ffff087224 */ /* 0x000fe200078e00ff */
[----:B------:R-:W2:Y:S01]  /*0050*/  S2R R3, SR_CTAID.X ;  /* 0x0000000000037919 */ /* 0x000ea20000002500 */
[----:B-1----:R-:W-:Y:S01]  /*0060*/  IMAD.SHL.U32 R0, R0, 0x2, RZ ;  /* 0x0000000200007824 */ /* 0x002fe200078e00ff */
[----:B--2---:R-:W-:-:S04]  /*0070*/  SHF.R.S32.HI R5, RZ, 0x17, R3 ;  /* 0x00000017ff057819 */ /* 0x004fc80000011403 */
[----:B------:R-:W-:Y:S02]  /*0080*/  LOP3.LUT R0, R0, 0xfe, RZ, 0xc0, !PT ;  /* 0x000000fe00007812 */ /* 0x000fe400078ec0ff */
[----:B------:R-:W-:-:S03]  /*0090*/  SGXT R5, R5, 0x1 ;  /* 0x000000010505781a */ /* 0x000fc60000000200 */
[----:B------:R-:W-:Y:S02]  /*00a0*/  IMAD R26, R3, 0x100, R0 ;  /* 0x00000100031a7824 */ /* 0x000fe400078e0200 */
[----:B------:R-:W1:Y:S03]  /*00b0*/  LDC.64 R2, c[0x0][0x210] ;  /* 0x00008400ff027b82 */ /* 0x000e660000000a00 */
[----:B------:R-:W-:Y:S02]  /*00c0*/  SHF.R.S32.HI R25, RZ, 0x1f, R26 ;  /* 0x0000001fff197819 */ /* 0x000fe4000001141a */
[-C--:B------:R-:W-:Y:S02]  /*00d0*/  LEA.HI R5, R5, R26.reuse, RZ, 0x4 ;  /* 0x0000001a05057211 */ /* 0x080fe400078f20ff */
[----:B------:R-:W-:Y:S02]  /*00e0*/  LEA.HI R9, R25, R26, RZ, 0x2 ;  /* 0x0000001a19097211 */ /* 0x000fe400078f10ff */
[----:B------:R-:W-:-:S02]  /*00f0*/  LOP3.LUT R5, R5, 0xfffffff0, RZ, 0xc0, !PT ;  /* 0xfffffff005057812 */ /* 0x000fc400078ec0ff */
[----:B------:R-:W-:Y:S02]  /*0100*/  SHF.R.S32.HI R9, RZ, 0x2, R9 ;  /* 0x00000002ff097819 */ /* 0x000fe40000011409 */
[----:B------:R-:W-:Y:S02]  /*0110*/  ISETP.GE.AND P1, PT, R26, 0x100, PT ;  /* 0x000001001a00780c */ /* 0x000fe40003f26270 */
[----:B------:R-:W-:-:S04]  /*0120*/  LEA.HI R0, R9, R9, RZ, 0x2 ;  /* 0x0000000909007211 */ /* 0x000fc800078f10ff */
[----:B------:R-:W-:-:S04]  /*0130*/  LOP3.LUT R0, R0, 0xfffffffc, RZ, 0xc0, !PT ;  /* 0xfffffffc00007812 */ /* 0x000fc800078ec0ff */
[----:B------:R-:W-:-:S05]  /*0140*/  IADD3 R5, R5, R9, -R0 ;  /* 0x0000000905057210 */ /* 0x000fca0007ffe800 */
[----:B------:R-:W-:-:S04]  /*0150*/  VIADD R11, R5, 0xc ;  /* 0x0000000c050b7836 */ /* 0x000fc80000000000 */
[----:B-1----:R-:W-:-:S05]  /*0160*/  IMAD.WIDE R10, R11, 0x4, R2 ;  /* 0x000000040b0a7825 */ /* 0x002fca00078e0202 */
[----:B------:R-:W2:Y:S04]  /*0170*/  @!P1 LDG.E.EL R19, desc[UR4][R10.64] ;  /* 0x000000040a139981 */ /* 0x000ea8000c2e1900 */
[----:B------:R-:W3:Y:S01]  /*0180*/  @!P1 LDG.E.EL R8, desc[UR4][R10.64] ;  /* 0x000000040a089981 */ /* 0x000ee2000c2e1900 */
[C---:B------:R-:W-:Y:S01]  /*0190*/  VIADD R7, R5.reuse, 0x8 ;  /* 0x0000000805077836 */ /* 0x040fe20000000000 */
[----:B------:R-:W-:Y:S01]  /*01a0*/  CS2R R16, SRZ ;  /* 0x0000000000107805 */ /* 0x000fe2000001ff00 */
[----:B------:R-:W-:Y:S02]  /*01b0*/  VIADD R13, R5, 0x4 ;  /* 0x00000004050d7836 */ /* 0x000fe40000000000 */
[----:B------:R-:W-:Y:S02]  /*01c0*/  IMAD.MOV.U32 R28, RZ, RZ, RZ ;  /* 0x000000ffff1c7224 */ /* 0x000fe400078e00ff */
[----:B------:R-:W-:-:S02]  /*01d0*/  IMAD.MOV.U32 R15, RZ, RZ, RZ ;  /* 0x000000ffff0f7224 */ /* 0x000fc400078e00ff */
[----:B------:R-:W-:-:S04]  /*01e0*/  IMAD.WIDE R6, R7, 0x4, R2 ;  /* 0x0000000407067825 */ /* 0x000fc800078e0202 */
[--C-:B------:R-:W-:Y:S01]  /*01f0*/  IMAD.WIDE R12, R13, 0x4, R2.reuse ;  /* 0x000000040d0c7825 */ /* 0x100fe200078e0202 */
[----:B------:R-:W5:Y:S03]  /*0200*/  @!P1 LDG.E.EL R17, desc[UR4][R6.64] ;  /* 0x0000000406119981 */ /* 0x000f66000c2e1900 */
[----:B------:R-:W-:Y:S01]  /*0210*/  IMAD.WIDE R4, R5, 0x4, R2 ;  /* 0x0000000405047825 */ /* 0x000fe200078e0202 */
[----:B------:R-:W5:Y:S03]  /*0220*/  @!P1 LDG.E.EL R16, desc[UR4][R6.64] ;  /* 0x0000000406109981 */ /* 0x000f66000c2e1900 */
[----:B------:R-:W-:Y:S01]  /*0230*/  IMAD.MOV.U32 R0, RZ, RZ, RZ ;  /* 0x000000ffff007224 */ /* 0x000fe200078e00ff */
[----:B------:R-:W5:Y:S01]  /*0240*/  @!P1 LDG.E.EL R28, desc[UR4][R12.64] ;  /* 0x000000040c1c9981 */ /* 0x000f62000c2e1900 */
[----:B------:R-:W-:-:S03]  /*0250*/  IMAD.MOV.U32 R27, RZ, RZ, RZ ;  /* 0x000000ffff1b7224 */ /* 0x000fc600078e00ff */
[----:B------:R-:W5:Y:S04]  /*0260*/  @!P1 LDG.E.EL R15, desc[UR4][R12.64] ;  /* 0x000000040c0f9981 */ /* 0x000f68000c2e1900 */
[----:B------:R-:W5:Y:S04]  /*0270*/  @!P1 LDG.E.EL R0, desc[UR4][R4.64] ;  /* 0x0000000404009981 */ /* 0x000f68000c2e1900 */
[----:B------:R1:W5:Y:S01]  /*0280*/  @!P1 LDG.E.EL R27, desc[UR4][R4.64] ;  /* 0x00000004041b9981 */ /* 0x000362000c2e1900 */
[----:B--2---:R-:W2:Y:S08]  /*0290*/  F2I.S64.TRUNC R18, R19 ;  /* 0x0000001300127311 */ /* 0x004eb0000020d900 */
[----:B---3--:R-:W3:Y:S01]  /*02a0*/  F2I.S64.TRUNC R2, R8 ;  /* 0x0000000800027311 */ /* 0x008ee2000020d900 */
[----:B--2---:R-:W-:-:S02]  /*02b0*/  ISETP.GE.AND P2, PT, R19, RZ, PT ;  /* 0x000000ff1300720c */ /* 0x004fc40003f46270 */
[----:B------:R-:W-:Y:S02]  /*02c0*/  IADD3 R23, P4, R18, 0x18, RZ ;  /* 0x0000001812177810 */ /* 0x000fe40007f9e0ff */
[----:B---3--:R-:W-:Y:S02]  /*02d0*/  IADD3 R11, P3, R2, 0x18, RZ ;  /* 0x00000018020b7810 */ /* 0x008fe40007f7e0ff */
[----:B------:R-:W-:Y:S02]  /*02e0*/  ISETP.GE.AND P0, PT, R3, RZ, PT ;  /* 0x000000ff0300720c */ /* 0x000fe40003f06270 */
[----:B------:R-:W-:Y:S01]  /*02f0*/  SEL R23, R23, R18, !P2 ;  /* 0x0000001217177207 */ /* 0x000fe20005000000 */
[----:B------:R-:W-:Y:S02]  /*0300*/  IMAD.X R18, RZ, RZ, R19, P4 ;  /* 0x000000ffff127224 */ /* 0x000fe400020e0613 */
[----:B-1----:R-:W-:Y:S01]  /*0310*/  IMAD.X R5, RZ, RZ, R3, P3 ;  /* 0x000000ffff057224 */ /* 0x002fe200018e0603 */
[----:B------:R-:W-:-:S02]  /*0320*/  SEL R14, R11, R2, !P0 ;  /* 0x000000020b0e7207 */ /* 0x000fc40004000000 */
[----:B------:R-:W-:Y:S02]  /*0330*/  SEL R18, R18, R19, !P2 ;  /* 0x0000001312127207 */ /* 0x000fe40005000000 */
[----:B------:R-:W-:Y:S02]  /*0340*/  SEL R19, R5, R3, !P0 ;  /* 0x0000000305137207 */ /* 0x000fe40004000000 */
[----:B------:R-:W-:-:S04]  /*0350*/  ISETP.GT.U32.AND P0, PT, R23, R14, PT ;  /* 0x0000000e1700720c */ /* 0x000fc80003f04070 */
[----:B------:R-:W-:-:S04]  /*0360*/  ISETP.GT.U32.AND.EX P0, PT, R18, R19, PT, P0 ;  /* 0x000000131200720c */ /* 0x000fc80003f04100 */
[----:B------:R-:W-:-:S04]  /*0370*/  SEL R2, R23, R14, P0 ;  /* 0x0000000e17027207 */ /* 0x000fc80000000000 */
[----:B------:R-:W-:Y:S02]  /*0380*/  ISETP.GT.U32.AND P2, PT, R2, 0x17, PT ;  /* 0x000000170200780c */ /* 0x000fe40003f44070 */
[----:B------:R-:W-:-:S04]  /*0390*/  SEL R2, R18, R19, P0 ;  /* 0x0000001312027207 */ /* 0x000fc80000000000 */
[----:B------:R-:W-:-:S13]  /*03a0*/  ISETP.GT.U32.AND.EX P0, PT, R2, RZ, !P1, P2 ;  /* 0x000000ff0200720c */ /* 0x000fda0004f04120 */
[----:B------:R-:W-:Y:S05]  /*03b0*/  @!P0 BRA `(.L_x_0) ;  /* 0x0000000000408947 */ /* 0x000fea0003800000 */
[----:B------:R-:W-:Y:S01]  /*03c0*/  MOV R2, 0x0 ;  /* 0x0000000000027802 */ /* 0x000fe20000000f00 */
[----:B------:R-:W-:Y:S01]  /*03d0*/  ULDC.64 UR6, c[0x4][0x60] ;  /* 0x0100180000067ab9 */ /* 0x000fe20000000a00 */
[----:B------:R-:W-:Y:S01]  /*03e0*/  ULDC.64 UR8, c[0x4][0x50] ;  /* 0x0100140000087ab9 */ /* 0x000fe20000000a00 */
[----:B------:R-:W-:-:S07]  /*03f0*/  IMAD.U32 R4, RZ, RZ, UR6 ;  /* 0x00000006ff047e24 */ /* 0x000fce000f8e00ff */
[----:B------:R-:W-:Y:S01]  /*0400*/  LEPC R20, `(.L_x_0) ;  /* 0x00000000b014794e */ /* 0x000fe20000000000 */
[----:B------:R-:W-:Y:S01]  /*0410*/  IMAD.U32 R5, RZ, RZ, UR7 ;  /* 0x00000007ff057e24 */ /* 0x000fe2000f8e00ff */
[----:B------:R-:W1:Y:S01]  /*0420*/  LDC.64 R2, c[0x4][R2] ;  /* 0x0100000002027b82 */ /* 0x000e620000000a00 */
[----:B------:R-:W-:Y:S01]  /*0430*/  ULDC.64 UR6, c[0x4][0x58] ;  /* 0x0100160000067ab9 */ /* 0x000fe20000000a00 */
[----:B------:R-:W-:Y:S02]  /*0440*/  IMAD.U32 R10, RZ, RZ, UR8 ;  /* 0x00000008ff0a7e24 */ /* 0x000fe4000f8e00ff */
[----:B------:R-:W-:Y:S02]  /*0450*/  IMAD.U32 R6, RZ, RZ, UR6 ;  /* 0x00000006ff067e24 */ /* 0x000fe4000f8e00ff */
[----:B------:R-:W-:Y:S02]  /*0460*/  IMAD.U32 R7, RZ, RZ, UR7 ;  /* 0x00000007ff077e24 */ /* 0x000fe4000f8e00ff */
[----:B------:R-:W-:-:S02]  /*0470*/  IMAD.U32 R11, RZ, RZ, UR9 ;  /* 0x00000009ff0b7e24 */ /* 0x000fc4000f8e00ff */
[----:B------:R-:W-:Y:S02]  /*0480*/  IMAD.MOV.U32 R8, RZ, RZ, 0x25 ;  /* 0x00000025ff087424 */ /* 0x000fe400078e00ff */
[----:B------:R-:W-:Y:S02]  /*0490*/  IMAD.MOV.U32 R12, RZ, RZ, 0x1 ;  /* 0x00000001ff0c7424 */ /* 0x000fe400078e00ff */
[----:B------:R-:W-:-:S07]  /*04a0*/  IMAD.MOV.U32 R13, RZ, RZ, RZ ;  /* 0x000000ffff0d7224 */ /* 0x000fce00078e00ff */
[----:B01---5:R-:W-:Y:S05]  /*04b0*/  CALL.ABS.NOINC R2 ;  /* 0x0000000002007343 */ /* 0x023fea0003c00000 */
.L_x_0:
[----:B------:R-:W-:Y:S05]  /*04c0*/  WARPSYNC.ALL ;  /* 0x0000000000007948 */ /* 0x000fea0003800000 */
[----:B------:R-:W-:Y:S01]  /*04d0*/  BAR.SYNC.DEFER_BLOCKING 0x0 ;  /* 0x0000000000007b1d */ /* 0x000fe20000010000 */
[----:B------:R-:W-:-:S05]  /*04e0*/  VIADD R22, R26, 0x1 ;  /* 0x000000011a167836 */ /* 0x000fca0000000000 */
[----:B------:R-:W-:Y:S01]  /*04f0*/  LEA.HI R25, R25, R22, RZ, 0x2 ;  /* 0x0000001619197211 */ /* 0x000fe200078f10ff */
[----:B------:R-:W-:Y:S02]  /*0500*/  ULDC.64 UR6, c[0x0][0x218] ;  /* 0x0000860000067ab9 */ /* 0x000fe40000000a00 */
[----:B------:R-:W-:Y:S02]  /*0510*/  LEA R4, P0, R23, UR6, 0x4 ;  /* 0x0000000617047c11 */ /* 0x000fe4000f8020ff */
[C---:B------:R-:W-:Y:S02]  /*0520*/  LEA R2, P2, R14.reuse, UR6, 0x4 ;  /* 0x000000060e027c11 */ /* 0x040fe4000f8420ff */
[----:B------:R-:W-:Y:S02]  /*0530*/  LOP3.LUT R25, R25, 0xfffffffc, RZ, 0xc0, !PT ;  /* 0xfffffffc19197812 */ /* 0x000fe400078ec0ff */
[----:B------:R-:W-:Y:S01]  /*0540*/  LEA.HI.X R5, R23, UR7, R18, 0x4, P0 ;  /* 0x0000000717057c11 */ /* 0x000fe200080f2412 */
[----:B------:R-:W-:Y:S01]  /*0550*/  IMAD R18, R9, -0x4, R26 ;  /* 0xfffffffc09127824 */ /* 0x000fe200078e021a */
[----:B------:R-:W-:Y:S01]  /*0560*/  LEA.HI.X R3, R14, UR7, R19, 0x4, P2 ;  /* 0x000000070e037c11 */ /* 0x000fe200090f2413 */
[----:B------:R-:W-:Y:S01]  /*0570*/  IMAD.IADD R22, R22, 0x1, -R25 ;  /* 0x0000000116167824 */ /* 0x000fe200078e0a19 */
[----:B------:R-:W-:Y:S01]  /*0580*/  CS2R R24, SRZ ;  /* 0x0000000000187805 */ /* 0x000fe2000001ff00 */
[----:B------:R-:W-:-:S04]  /*0590*/  IMAD.WIDE R6, R18, 0x4, R4 ;  /* 0x0000000412067825 */ /* 0x000fc800078e0204 */
[----:B------:R-:W-:Y:S01]  /*05a0*/  IMAD.WIDE R10, R22, 0x4, R2 ;  /* 0x00000004160a7825 */ /* 0x000fe200078e0202 */
[----:B------:R1:W1:Y:S04]  /*05b0*/  @!P1 LDG.E R25, desc[UR4][R6.64] ;  /* 0x0000000406199981 */ /* 0x000268000c1e1900 */
[----:B------:R1:W1:Y:S01]  /*05c0*/  @!P1 LDG.E R24, desc[UR4][R10.64] ;  /* 0x000000040a189981 */ /* 0x000262000c1e1900 */
[----:B-----5:R-:W2:Y:S08]  /*05d0*/  F2I.S64.TRUNC R2, R16 ;  /* 0x0000001000027311 */ /* 0x020eb0000020d900 */
[----:B------:R-:W3:Y:S01]  /*05e0*/  F2I.S64.TRUNC R4, R17 ;  /* 0x0000001100047311 */ /* 0x000ee2000020d900 */
[----:B--2---:R-:W-:-:S02]  /*05f0*/  ISETP.GE.AND P2, PT, R3, RZ, PT ;  /* 0x000000ff0300720c */ /* 0x004fc40003f46270 */
[----:B------:R-:W-:-:S04]  /*0600*/  IADD3 R9, P4, R2, 0x7, RZ ;  /* 0x0000000702097810 */ /* 0x000fc80007f9e0ff */
[----:B------:R-:W-:Y:S01]  /*0610*/  SEL R14, R9, R2, !P2 ;  /* 0x00000002090e7207 */ /* 0x000fe20005000000 */
[----:B------:R-:W-:Y:S01]  /*0620*/  IMAD.X R2, RZ, RZ, R3, P4 ;  /* 0x000000ffff027224 */ /* 0x000fe200020e0603 */
[----:B---3--:R-:W-:Y:S02]  /*0630*/  IADD3 R13, P3, R4, 0x7, RZ ;  /* 0x00000007040d7810 */ /* 0x008fe40007f7e0ff */
[----:B------:R-:W-:Y:S02]  /*0640*/  ISETP.GE.AND P0, PT, R5, RZ, PT ;  /* 0x000000ff0500720c */ /* 0x000fe40003f06270 */
[----:B------:R-:W-:Y:S01]  /*0650*/  SEL R3, R2, R3, !P2 ;  /* 0x0000000302037207 */ /* 0x000fe20005000000 */
[----:B------:R-:W-:Y:S01]  /*0660*/  IMAD.X R19, RZ, RZ, R5, P3 ;  /* 0x000000ffff137224 */ /* 0x000fe200018e0605 */
[----:B------:R-:W-:-:S04]  /*0670*/  SEL R9, R13, R4, !P0 ;  /* 0x000000040d097207 */ /* 0x000fc80004000000 */
[----:B------:R-:W-:Y:S02]  /*0680*/  SEL R2, R19, R5, !P0 ;  /* 0x0000000513027207 */ /* 0x000fe40004000000 */
[----:B------:R-:W-:-:S04]  /*0690*/  ISETP.GT.U32.AND P0, PT, R9, R14, PT ;  /* 0x0000000e0900720c */ /* 0x000fc80003f04070 */
[----:B------:R-:W-:-:S04]  /*06a0*/  ISETP.GT.U32.AND.EX P0, PT, R2, R3, PT, P0 ;  /* 0x000000030200720c */ /* 0x000fc80003f04100 */
[----:B------:R-:W-:-:S04]  /*06b0*/  SEL R4, R9, R14, P0 ;  /* 0x0000000e09047207 */ /* 0x000fc80000000000 */
[----:B------:R-:W-:Y:S02]  /*06c0*/  ISETP.GT.U32.AND P2, PT, R4, 0x6, PT ;  /* 0x000000060400780c */ /* 0x000fe40003f44070 */
[----:B------:R-:W-:-:S04]  /*06d0*/  SEL R4, R2, R3, P0 ;  /* 0x0000000302047207 */ /* 0x000fc80000000000 */
[----:B------:R-:W-:-:S13]  /*06e0*/  ISETP.GT.U32.AND.EX P0, PT, R4, RZ, !P1, P2 ;  /* 0x000000ff0400720c */ /* 0x000fda0004f04120 */
[----:B-1----:R-:W-:Y:S05]  /*06f0*/  @!P0 BRA `(.L_x_1) ;  /* 0x0000000000408947 */ /* 0x002fea0003800000 */
        /* <DEDUP_REMOVED lines=15> */
[----:B01----:R-:W-:Y:S05]  /*07f0*/  CALL.ABS.NOINC R16 ;  /* 0x0000000010007343 */ /* 0x003fea0003c00000 */
.L_x_1:
[----:B------:R-:W-:Y:S05]  /*0800*/  WARPSYNC.ALL ;  /* 0x0000000000007948 */ /* 0x000fea0003800000 */
[----:B------:R-:W-:Y:S01]  /*0810*/  BAR.SYNC.DEFER_BLOCKING 0x0 ;  /* 0x0000000000007b1d */ /* 0x000fe20000010000 */
[----:B------:R-:W-:Y:S02]  /*0820*/  SHF.R.S32.HI R19, RZ, 0x1f, R18 ;  /* 0x0000001fff137819 */ /* 0x000fe40000011412 */
[----:B------:R-:W-:Y:S02]  /*0830*/  CS2R R16, SRZ ;  /* 0x0000000000107805 */ /* 0x000fe4000001ff00 */
[----:B------:R-:W-:-:S02]  /*0840*/  SHF.R.S32.HI R23, RZ, 0x1f, R22 ;  /* 0x0000001fff177819 */ /* 0x000fc40000011416 */
[C---:B------:R-:W-:Y:S01]  /*0850*/  SHF.L.U64.HI R19, R18.reuse, 0x2, R19 ;  /* 0x0000000212137819 */ /* 0x040fe20000010213 */
[----:B------:R-:W-:Y:S01]  /*0860*/  ULDC.64 UR6, c[0x0][0x220] ;  /* 0x0000880000067ab9 */ /* 0x000fe20000000a00 */
[----:B------:R-:W-:Y:S01]  /*0870*/  IMAD.SHL.U32 R18, R18, 0x4, RZ ;  /* 0x0000000412127824 */ /* 0x000fe200078e00ff */
[C---:B------:R-:W-:Y:S02]  /*0880*/  LEA R7, P0, R9.reuse, UR6, 0x4 ;  /* 0x0000000609077c11 */ /* 0x040fe4000f8020ff */
[C---:B------:R-:W-:Y:S02]  /*0890*/  LEA R5, P2, R14.reuse, UR6, 0x4 ;  /* 0x000000060e057c11 */ /* 0x040fe4000f8420ff */
[----:B------:R-:W-:Y:S02]  /*08a0*/  LEA.HI.X R2, R9, UR7, R2, 0x4, P0 ;  /* 0x0000000709027c11 */ /* 0x000fe400080f2402 */
[----:B------:R-:W-:Y:S02]  /*08b0*/  IADD3 R6, P0, R18, R7, RZ ;  /* 0x0000000712067210 */ /* 0x000fe40007f1e0ff */
[----:B------:R-:W-:Y:S01]  /*08c0*/  LEA.HI.X R14, R14, UR7, R3, 0x4, P2 ;  /* 0x000000070e0e7c11 */ /* 0x000fe200090f2403 */
[----:B------:R-:W1:Y:S01]  /*08d0*/  F2I.S64.TRUNC R28, R28 ;  /* 0x0000001c001c7311 */ /* 0x000e62000020d900 */
[----:B------:R-:W-:Y:S01]  /*08e0*/  SHF.L.U64.HI R23, R22, 0x2, R23 ;  /* 0x0000000216177819 */ /* 0x000fe20000010217 */
[----:B------:R-:W-:-:S02]  /*08f0*/  IMAD.X R7, R19, 0x1, R2, P0 ;  /* 0x0000000113077824 */ /* 0x000fc400000e0602 */
[----:B------:R-:W-:-:S03]  /*0900*/  IMAD.SHL.U32 R22, R22, 0x4, RZ ;  /* 0x0000000416167824 */ /* 0x000fc600078e00ff */
[----:B------:R-:W5:Y:S01]  /*0910*/  @!P1 LDG.E R16, desc[UR4][R6.64] ;  /* 0x0000000406109981 */ /* 0x000f62000c1e1900 */
[----:B------:R-:W2:Y:S01]  /*0920*/  F2I.S64.TRUNC R2, R15 ;  /* 0x0000000f00027311 */ /* 0x000ea2000020d900 */
[----:B------:R-:W-:-:S05]  /*0930*/  IADD3 R4, P2, R22, R5, RZ ;  /* 0x0000000516047210 */ /* 0x000fca0007f5e0ff */
[----:B------:R-:W-:Y:S01]  /*0940*/  IMAD.X R5, R23, 0x1, R14, P2 ;  /* 0x0000000117057824 */ /* 0x000fe200010e060e */
[----:B-1----:R-:W-:Y:S02]  /*0950*/  SHF.R.U32.HI R11, RZ, 0x1a, R29 ;  /* 0x0000001aff0b7819 */ /* 0x002fe4000001161d */
[----:B--2---:R-:W-:Y:S02]  /*0960*/  SHF.R.U32.HI R9, RZ, 0x1a, R3 ;  /* 0x0000001aff097819 */ /* 0x004fe40000011603 */
[----:B------:R1:W5:Y:S01]  /*0970*/  @!P1 LDG.E R17, desc[UR4][R4.64] ;  /* 0x0000000404119981 */ /* 0x000362000c1e1900 */
[----:B------:R-:W-:Y:S02]  /*0980*/  LOP3.LUT R11, R11, 0x20, RZ, 0xc0, !PT ;  /* 0x000000200b0b7812 */ /* 0x000fe400078ec0ff */
[----:B------:R-:W-:-:S04]  /*0990*/  LOP3.LUT R9, R9, 0x20, RZ, 0xc0, !PT ;  /* 0x0000002009097812 */ /* 0x000fc800078ec0ff */
[----:B------:R-:W-:Y:S02]  /*09a0*/  IADD3 R14, P0, R2, R9, RZ ;  /* 0x00000009020e7210 */ /* 0x000fe40007f1e0ff */
[----:B------:R-:W-:-:S03]  /*09b0*/  IADD3 R9, P2, R28, R11, RZ ;  /* 0x0000000b1c097210 */ /* 0x000fc60007f5e0ff */
[----:B------:R-:W-:Y:S01]  /*09c0*/  IMAD.X R3, RZ, RZ, R3, P0 ;  /* 0x000000ffff037224 */ /* 0x000fe200000e0603 */
[----:B-1----:R-:W-:Y:S01]  /*09d0*/  LOP3.LUT R4, R14, R9, RZ, 0xfc, !PT ;  /* 0x000000090e047212 */ /* 0x002fe200078efcff */
[----:B------:R-:W-:-:S03]  /*09e0*/  IMAD.X R2, RZ, RZ, R29, P2 ;  /* 0x000000ffff027224 */ /* 0x000fc600010e061d */
[----:B------:R-:W-:Y:S02]  /*09f0*/  ISETP.GE.U32.AND P0, PT, R4, 0x20, PT ;  /* 0x000000200400780c */ /* 0x000fe40003f06070 */
[----:B------:R-:W-:-:S04]  /*0a00*/  LOP3.LUT R4, R3, R2, RZ, 0xfc, !PT ;  /* 0x0000000203047212 */ /* 0x000fc800078efcff */
[----:B------:R-:W-:-:S04]  /*0a10*/  ISETP.GE.U32.AND.EX P0, PT, R4, RZ, PT, P0 ;  /* 0x000000ff0400720c */ /* 0x000fc80003f06100 */
[----:B------:R-:W-:-:S13]  /*0a20*/  ISETP.GT.OR P0, PT, R26, 0xff, !P0 ;  /* 0x000000ff1a00780c */ /* 0x000fda0004704670 */
[----:B------:R-:W-:Y:S05]  /*0a30*/  @P0 BRA `(.L_x_2) ;  /* 0x0000000000400947 */ /* 0x000fea0003800000 */
        /* <DEDUP_REMOVED lines=16> */
.L_x_2:
[----:B------:R-:W-:Y:S05]  /*0b40*/  WARPSYNC.ALL ;  /* 0x0000000000007948 */ /* 0x000fea0003800000 */
[----:B------:R-:W-:Y:S06]  /*0b50*/  BAR.SYNC.DEFER_BLOCKING 0x0 ;  /* 0x0000000000007b1d */ /* 0x000fec0000010000 */
[----:B------:R-:W-:-:S02]  /*0b60*/  ULDC.64 UR6, c[0x0][0x228] ;  /* 0x00008a0000067ab9 */ /* 0x000fc40000000a00 */
[C---:B------:R-:W-:Y:S02]  /*0b70*/  LEA R7, P2, R14.reuse, UR6, 0x4 ;  /* 0x000000060e077c11 */ /* 0x040fe4000f8420ff */
[C---:B------:R-:W-:Y:S02]  /*0b80*/  LEA R5, P0, R9.reuse, UR6, 0x4 ;  /* 0x0000000609057c11 */ /* 0x040fe4000f8020ff */
[----:B------:R-:W-:Y:S02]  /*0b90*/  LEA.HI.X R14, R14, UR7, R3, 0x4, P2 ;  /* 0x000000070e0e7c11 */ /* 0x000fe400090f2403 */
[----:B------:R-:W-:Y:S02]  /*0ba0*/  IADD3 R6, P2, R7, R22, RZ ;  /* 0x0000001607067210 */ /* 0x000fe40007f5e0ff */
[----:B------:R-:W-:Y:S02]  /*0bb0*/  LEA.HI.X R2, R9, UR7, R2, 0x4, P0 ;  /* 0x0000000709027c11 */ /* 0x000fe400080f2402 */
[----:B------:R-:W-:Y:S01]  /*0bc0*/  IADD3 R8, P0, R5, R18, RZ ;  /* 0x0000001205087210 */ /* 0x000fe20007f1e0ff */
[----:B------:R-:W-:Y:S01]  /*0bd0*/  IMAD.X R7, R14, 0x1, R23, P2 ;  /* 0x000000010e077824 */ /* 0x000fe200010e0617 */
[----:B------:R-:W-:Y:S01]  /*0be0*/  CS2R R14, SRZ ;  /* 0x00000000000e7805 */ /* 0x000fe2000001ff00 */
[----:B------:R-:W1:Y:S02]  /*0bf0*/  F2I.S64.TRUNC R4, R27 ;  /* 0x0000001b00047311 */ /* 0x000e64000020d900 */
[----:B------:R-:W-:-:S03]  /*0c00*/  IMAD.X R9, R2, 0x1, R19, P0 ;  /* 0x0000000102097824 */ /* 0x000fc600000e0613 */
[----:B------:R-:W5:Y:S03]  /*0c10*/  @!P1 LDG.E R14, desc[UR4][R6.64] ;  /* 0x00000004060e9981 */ /* 0x000f66000c1e1900 */
[----:B------:R-:W2:Y:S01]  /*0c20*/  F2I.S64.TRUNC R2, R0 ;  /* 0x0000000000027311 */ /* 0x000ea2000020d900 */
[----:B------:R3:W5:Y:S01]  /*0c30*/  @!P1 LDG.E R15, desc[UR4][R8.64] ;  /* 0x00000004080f9981 */ /* 0x000762000c1e1900 */
[----:B-1----:R-:W-:Y:S02]  /*0c40*/  IADD3 R13, P3, R4, 0xd, RZ ;  /* 0x0000000d040d7810 */ /* 0x002fe40007f7e0ff */
[----:B------:R-:W-:Y:S02]  /*0c50*/  ISETP.GE.AND P0, PT, R5, RZ, PT ;  /* 0x000000ff0500720c */ /* 0x000fe40003f06270 */
[----:B--2---:R-:W-:Y:S02]  /*0c60*/  ISETP.GE.AND P2, PT, R3, RZ, PT ;  /* 0x000000ff0300720c */ /* 0x004fe40003f46270 */
[----:B------:R-:W-:Y:S01]  /*0c70*/  IADD3 R11, P4, R2, 0xd, RZ ;  /* 0x0000000d020b7810 */ /* 0x000fe20007f9e0ff */
[----:B------:R-:W-:Y:S01]  /*0c80*/  IMAD.X R21, RZ, RZ, R5, P3 ;  /* 0x000000ffff157224 */ /* 0x000fe200018e0605 */
[----:B---3--:R-:W-:-:S02]  /*0c90*/  SEL R9, R13, R4, !P0 ;  /* 0x000000040d097207 */ /* 0x008fc40004000000 */
[----:B------:R-:W-:Y:S01]  /*0ca0*/  SEL R2, R11, R2, !P2 ;  /* 0x000000020b027207 */ /* 0x000fe20005000000 */
[----:B------:R-:W-:Y:S01]  /*0cb0*/  IMAD.X R11, RZ, RZ, R3, P4 ;  /* 0x000000ffff0b7224 */ /* 0x000fe200020e0603 */
[----:B------:R-:W-:Y:S02]  /*0cc0*/  SEL R0, R21, R5, !P0 ;  /* 0x0000000515007207 */ /* 0x000fe40004000000 */
[----:B------:R-:W-:Y:S02]  /*0cd0*/  ISETP.GT.U32.AND P0, PT, R2, R9, PT ;  /* 0x000000090200720c */ /* 0x000fe40003f04070 */
[----:B------:R-:W-:-:S04]  /*0ce0*/  SEL R3, R11, R3, !P2 ;  /* 0x000000030b037207 */ /* 0x000fc80005000000 */
        /* <DEDUP_REMOVED lines=22> */
.L_x_3:
[----:B------:R-:W-:Y:S05]  /*0e50*/  WARPSYNC.ALL ;  /* 0x0000000000007948 */ /* 0x000fea0003800000 */
[----:B------:R-:W-:Y:S01]  /*0e60*/  BAR.SYNC.DEFER_BLOCKING 0x0 ;  /* 0x0000000000007b1d */ /* 0x000fe20000010000 */
[----:B------:R-:W-:-:S05]  /*0e70*/  IMAD.MOV.U32 R4, RZ, RZ, RZ ;  /* 0x000000ffff047224 */ /* 0x000fca00078e00ff */
[----:B------:R-:W-:Y:S02]  /*0e80*/  ULDC.64 UR6, c[0x0][0x230] ;  /* 0x00008c0000067ab9 */ /* 0x000fe40000000a00 */
[C---:B------:R-:W-:Y:S02]  /*0e90*/  LEA R5, P2, R9.reuse, UR6, 0x4 ;  /* 0x0000000609057c11 */ /* 0x040fe4000f8420ff */
[C---:B------:R-:W-:Y:S02]  /*0ea0*/  LEA R7, P0, R2.reuse, UR6, 0x4 ;  /* 0x0000000602077c11 */ /* 0x040fe4000f8020ff */
[----:B------:R-:W-:Y:S02]  /*0eb0*/  LEA.HI.X R0, R9, UR7, R0, 0x4, P2 ;  /* 0x0000000709007c11 */ /* 0x000fe400090f2400 */
[----:B------:R-:W-:Y:S02]  /*0ec0*/  IADD3 R22, P2, R5, R22, RZ ;  /* 0x0000001605167210 */ /* 0x000fe40007f5e0ff */
[----:B------:R-:W-:-:S02]  /*0ed0*/  LEA.HI.X R2, R2, UR7, R3, 0x4, P0 ;  /* 0x0000000702027c11 */ /* 0x000fc400080f2403 */
[----:B------:R-:W-:Y:S01]  /*0ee0*/  IADD3 R18, P0, R7, R18, RZ ;  /* 0x0000001207127210 */ /* 0x000fe20007f1e0ff */
[----:B------:R-:W-:Y:S02]  /*0ef0*/  IMAD.X R23, R0, 0x1, R23, P2 ;  /* 0x0000000100177824 */ /* 0x000fe400010e0617 */
[----:B------:R-:W-:Y:S02]  /*0f00*/  IMAD.MOV.U32 R0, RZ, RZ, RZ ;  /* 0x000000ffff007224 */ /* 0x000fe400078e00ff */
[----:B------:R-:W-:Y:S01]  /*0f10*/  IMAD.X R19, R2, 0x1, R19, P0 ;  /* 0x0000000102137824 */ /* 0x000fe200000e0613 */
[----:B------:R-:W2:Y:S01]  /*0f20*/  @!P1 LDG.E R4, desc[UR4][R22.64] ;  /* 0x0000000416049981 */ /* 0x000ea2000c1e1900 */
[----:B------:R-:W1:Y:S03]  /*0f30*/  LDC.64 R2, c[0x0][0x238] ;  /* 0x00008e00ff027b82 */ /* 0x000e660000000a00 */
[----:B------:R-:W3:Y:S01]  /*0f40*/  @!P1 LDG.E R0, desc[UR4][R18.64] ;  /* 0x0000000412009981 */ /* 0x000ee2000c1e1900 */
[----:B-----5:R-:W-:Y:S01]  /*0f50*/  FADD R16, R16, R25 ;  /* 0x0000001910107221 */ /* 0x020fe20000000000 */
[----:B------:R-:W-:-:S03]  /*0f60*/  FADD R17, R17, R24 ;  /* 0x0000001811117221 */ /* 0x000fc60000000000 */
[----:B------:R-:W-:Y:S01]  /*0f70*/  FADD R15, R16, R15 ;  /* 0x0000000f100f7221 */ /* 0x000fe20000000000 */
[----:B------:R-:W-:Y:S01]  /*0f80*/  FADD R17, R17, R14 ;  /* 0x0000000e11117221 */ /* 0x000fe20000000000 */
[----:B-1----:R-:W-:-:S04]  /*0f90*/  IMAD.WIDE R2, R26, 0x4, R2 ;  /* 0x000000041a027825 */ /* 0x002fc800078e0202 */
[----:B--2---:R-:W-:Y:S01]  /*0fa0*/  FADD R4, R17, R4 ;  /* 0x0000000411047221 */ /* 0x004fe20000000000 */
[----:B---3--:R-:W-:-:S03]  /*0fb0*/  FADD R0, R15, R0 ;  /* 0x000000000f007221 */ /* 0x008fc60000000000 */
[----:B------:R-:W-:Y:S01]  /*0fc0*/  FADD R7, RZ, R4 ;  /* 0x00000004ff077221 */ /* 0x000fe20000000000 */
[----:B------:R-:W-:Y:S01]  /*0fd0*/  FADD R6, RZ, R0 ;  /* 0x00000000ff067221 */ /* 0x000fe20000000000 */
[----:B------:R-:W-:Y:S06]  /*0fe0*/  @P1 EXIT ;  /* 0x000000000000194d */ /* 0x000fec0003800000 */
[----:B------:R-:W-:Y:S01]  /*0ff0*/  STG.E.64 desc[UR4][R2.64], R6 ;  /* 0x0000000602007986 */ /* 0x000fe2000c101b04 */
[----:B------:R-:W-:Y:S05]  /*1000*/  EXIT ;  /* 0x000000000000794d */ /* 0x000fea0003800000 */
.L_x_4:
[----:B------:R-:W-:-:S00]  /*1010*/  BRA `(.L_x_4) ;  /* 0xfffffffc00fc7947 */ /* 0x000fc0000383ffff */
[----:B------:R-:W-:-:S00]  /*1020*/  NOP ;  /* 0x0000000000007918 */ /* 0x000fc00000000000 */
        /* <DEDUP_REMOVED lines=13> */
.L_x_5:


//--------------------- .nv.global.init           --------------------------
	.section	.nv.global.init,"aw",@progbits
.nv.global.init:
	.type		assertFunc_1,@object
	.size		assertFunc_1,(assertFunc_3 - assertFunc_1)
assertFunc_1:
        /*0000*/ 	.byte	0x75, 0x6e, 0x6b, 0x6e, 0x6f, 0x77, 0x6e, 0x00
	.type		assertFunc_3,@object
	.size		assertFunc_3,(assertFunc_2 - assertFunc_3)
assertFunc_3:
        /*0008*/ 	.byte	0x75, 0x6e, 0x6b, 0x6e, 0x6f, 0x77, 0x6e, 0x00
	.type		assertFunc_2,@object
	.size		assertFunc_2,(assertFunc_0 - assertFunc_2)
assertFunc_2:
        /*0010*/ 	.byte	0x75, 0x6e, 0x6b, 0x6e, 0x6f, 0x77, 0x6e, 0x00
	.type		assertFunc_0,@object
	.size		assertFunc_0,(assertMessage_1 - assertFunc_0)
assertFunc_0:
        /*0018*/ 	.byte	0x75, 0x6e, 0x6b, 0x6e, 0x6f, 0x77, 0x6e, 0x00
	.type		assertMessage_1,@object
	.size		assertMessage_1,(assertMessage_0 - assertMessage_1)
assertMessage_1:
        /*0020*/ 	.byte	0x69, 0x6e, 0x64, 0x65, 0x78, 0x20, 0x6f, 0x75, 0x74, 0x20, 0x6f, 0x66, 0x20, 0x62, 0x6f, 0x75
        /*0030*/ 	.byte	0x6e, 0x64, 0x73, 0x3a, 0x20, 0x30, 0x20, 0x3c, 0x3d, 0x20, 0x74, 0x6d, 0x70, 0x31, 0x33, 0x20
        /*0040*/ 	.byte	0x3c, 0x20, 0x37, 0x00
	.type		assertMessage_0,@object
	.size		assertMessage_0,(assertMessage_3 - assertMessage_0)
assertMessage_0:
        /*0044*/ 	.byte	0x69, 0x6e, 0x64, 0x65, 0x78, 0x20, 0x6f, 0x75, 0x74, 0x20, 0x6f, 0x66, 0x20, 0x62, 0x6f, 0x75
        /*0054*/ 	.byte	0x6e, 0x64, 0x73, 0x3a, 0x20, 0x30, 0x20, 0x3c, 0x3d, 0x20, 0x74, 0x6d, 0x70, 0x35, 0x20, 0x3c
        /*0064*/ 	.byte	0x20, 0x32, 0x34, 0x00
	.type		assertMessage_3,@object
	.size		assertMessage_3,(assertMessage_2 - assertMessage_3)
assertMessage_3:
        /*0068*/ 	.byte	0x69, 0x6e, 0x64, 0x65, 0x78, 0x20, 0x6f, 0x75, 0x74, 0x20, 0x6f, 0x66, 0x20, 0x62, 0x6f, 0x75
        /*0078*/ 	.byte	0x6e, 0x64, 0x73, 0x3a, 0x20, 0x30, 0x20, 0x3c, 0x3d, 0x20, 0x74, 0x6d, 0x70, 0x33, 0x31, 0x20
        /*0088*/ 	.byte	0x3c, 0x20, 0x31, 0x33, 0x00
	.type		assertMessage_2,@object
	.size		assertMessage_2,(assertFile_0 - assertMessage_2)
assertMessage_2:
        /*008d*/ 	.byte	0x69, 0x6e, 0x64, 0x65, 0x78, 0x20, 0x6f, 0x75, 0x74, 0x20, 0x6f, 0x66, 0x20, 0x62, 0x6f, 0x75
        /*009d*/ 	.byte	0x6e, 0x64, 0x73, 0x3a, 0x20, 0x30, 0x20, 0x3c, 0x3d, 0x20, 0x74, 0x6d, 0x70, 0x32, 0x32, 0x20
        /*00ad*/ 	.byte	0x3c, 0x20, 0x33, 0x32, 0x00
	.type		assertFile_0,@object
	.size		assertFile_0,(assertFile_2 - assertFile_0)
assertFile_0:
        /*00b2*/ 	.byte	0x69, 0x6e, 0x64, 0x75, 0x63, 0x74, 0x6f, 0x72, 0x5f, 0x63, 0x61, 0x63, 0x68, 0x65, 0x2f, 0x62
        /*00c2*/ 	.byte	0x73, 0x2f, 0x63, 0x62, 0x73, 0x69, 0x63, 0x73, 0x71, 0x6a, 0x69, 0x32, 0x33, 0x66, 0x64, 0x78
        /*00d2*/ 	.byte	0x7a, 0x6a, 0x6c, 0x7a, 0x69, 0x72, 0x79, 0x33, 0x61, 0x36, 0x68, 0x68, 0x64, 0x68, 0x36, 0x34
        /*00e2*/ 	.byte	0x6b, 0x61, 0x6a, 0x65, 0x69, 0x36, 0x66, 0x69, 0x63, 0x69, 0x71, 0x74, 0x79, 0x70, 0x64, 0x69
        /*00f2*/ 	.byte	0x74, 0x65, 0x33, 0x66, 0x6f, 0x6f, 0x2e, 0x70, 0x79, 0x00
	.type		assertFile_2,@object
	.size		assertFile_2,(assertFile_1 - assertFile_2)
assertFile_2:
        /*00fc*/ 	.byte	0x69, 0x6e, 0x64, 0x75, 0x63, 0x74, 0x6f, 0x72, 0x5f, 0x63, 0x61, 0x63, 0x68, 0x65, 0x2f, 0x62
        /*010c*/ 	.byte	0x73, 0x2f, 0x63, 0x62, 0x73, 0x69, 0x63, 0x73, 0x71, 0x6a, 0x69, 0x32, 0x33, 0x66, 0x64, 0x78
        /*011c*/ 	.byte	0x7a, 0x6a, 0x6c, 0x7a, 0x69, 0x72, 0x79, 0x33, 0x61, 0x36, 0x68, 0x68, 0x64, 0x68, 0x36, 0x34
        /*012c*/ 	.byte	0x6b, 0x61, 0x6a, 0x65, 0x69, 0x36, 0x66, 0x69, 0x63, 0x69, 0x71, 0x74, 0x79, 0x70, 0x64, 0x69
        /*013c*/ 	.byte	0x74, 0x65, 0x33, 0x66, 0x6f, 0x6f, 0x2e, 0x70, 0x79, 0x00
	.type		assertFile_1,@object
	.size		assertFile_1,(assertFile_3 - assertFile_1)
assertFile_1:
        /*0146*/ 	.byte	0x69, 0x6e, 0x64, 0x75, 0x63, 0x74, 0x6f, 0x72, 0x5f, 0x63, 0x61, 0x63, 0x68, 0x65, 0x2f, 0x62
        /*0156*/ 	.byte	0x73, 0x2f, 0x63, 0x62, 0x73, 0x69, 0x63, 0x73, 0x71, 0x6a, 0x69, 0x32, 0x33, 0x66, 0x64, 0x78
        /*0166*/ 	.byte	0x7a, 0x6a, 0x6c, 0x7a, 0x69, 0x72, 0x79, 0x33, 0x61, 0x36, 0x68, 0x68, 0x64, 0x68, 0x36, 0x34
        /*0176*/ 	.byte	0x6b, 0x61, 0x6a, 0x65, 0x69, 0x36, 0x66, 0x69, 0x63, 0x69, 0x71, 0x74, 0x79, 0x70, 0x64, 0x69
        /*0186*/ 	.byte	0x74, 0x65, 0x33, 0x66, 0x6f, 0x6f, 0x2e, 0x70, 0x79, 0x00
	.type		assertFile_3,@object
	.size		assertFile_3,(.L_1 - assertFile_3)
assertFile_3:
        /*0190*/ 	.byte	0x69, 0x6e, 0x64, 0x75, 0x63, 0x74, 0x6f, 0x72, 0x5f, 0x63, 0x61, 0x63, 0x68, 0x65, 0x2f, 0x62
        /*01a0*/ 	.byte	0x73, 0x2f, 0x63, 0x62, 0x73, 0x69, 0x63, 0x73, 0x71, 0x6a, 0x69, 0x32, 0x33, 0x66, 0x64, 0x78
        /*01b0*/ 	.byte	0x7a, 0x6a, 0x6c, 0x7a, 0x69, 0x72, 0x79, 0x33, 0x61, 0x36, 0x68, 0x68, 0x64, 0x68, 0x36, 0x34
        /*01c0*/ 	.byte	0x6b, 0x61, 0x6a, 0x65, 0x69, 0x36, 0x66, 0x69, 0x63, 0x69, 0x71, 0x74, 0x79, 0x70, 0x64, 0x69
        /*01d0*/ 	.byte	0x74, 0x65, 0x33, 0x66, 0x6f, 0x6f, 0x2e, 0x70, 0x79, 0x00
.L_1:


//--------------------- .nv.constant0.triton_poi_fused_add_embedding_0 --------------------------
	.section	.nv.constant0.triton_poi_fused_add_embedding_0,"a",@progbits
	.sectionflags	@""
	.align	4
.nv.constant0.triton_poi_fused_add_embedding_0:
	.zero		580


//--------------------- SYMBOLS --------------------------

	.type		__assertfail,@function
